//
// Generated by NVIDIA NVVM Compiler
//
// Compiler Build ID: CL-36424714
// Cuda compilation tools, release 13.0, V13.0.88
// Based on NVVM 20.0.0
//

.version 9.0
.target sm_100
.address_size 64

	// .globl	_Z8add_biasPfS_S_iii

.visible .entry _Z8add_biasPfS_S_iii(
	.param .u64 .ptr .align 1 _Z8add_biasPfS_S_iii_param_0,
	.param .u64 .ptr .align 1 _Z8add_biasPfS_S_iii_param_1,
	.param .u64 .ptr .align 1 _Z8add_biasPfS_S_iii_param_2,
	.param .u32 _Z8add_biasPfS_S_iii_param_3,
	.param .u32 _Z8add_biasPfS_S_iii_param_4,
	.param .u32 _Z8add_biasPfS_S_iii_param_5
)
{
	.reg .pred 	%p<13>;
	.reg .b32 	%r<44>;
	.reg .b32 	%f<88>;
	.reg .b64 	%rd<34>;

	ld.param.u64 	%rd12, [_Z8add_biasPfS_S_iii_param_0];
	ld.param.u64 	%rd13, [_Z8add_biasPfS_S_iii_param_1];
	ld.param.u64 	%rd14, [_Z8add_biasPfS_S_iii_param_2];
	ld.param.u32 	%r26, [_Z8add_biasPfS_S_iii_param_3];
	ld.param.u32 	%r24, [_Z8add_biasPfS_S_iii_param_4];
	ld.param.u32 	%r25, [_Z8add_biasPfS_S_iii_param_5];
	cvta.to.global.u64 	%rd1, %rd14;
	cvta.to.global.u64 	%rd2, %rd13;
	cvta.to.global.u64 	%rd3, %rd12;
	mov.u32 	%r27, %ntid.y;
	mov.u32 	%r28, %ctaid.y;
	mov.u32 	%r29, %tid.y;
	mad.lo.s32 	%r1, %r27, %r28, %r29;
	mov.u32 	%r30, %ntid.x;
	mov.u32 	%r31, %ctaid.x;
	mov.u32 	%r32, %tid.x;
	mad.lo.s32 	%r2, %r30, %r31, %r32;
	setp.ge.s32 	%p1, %r1, %r26;
	setp.ge.s32 	%p2, %r2, %r24;
	or.pred  	%p3, %p1, %p2;
	@%p3 bra 	$L__BB0_14;
	mad.lo.s32 	%r33, %r24, %r1, %r2;
	mul.lo.s32 	%r3, %r33, %r25;
	setp.lt.s32 	%p4, %r25, 1;
	@%p4 bra 	$L__BB0_14;
	and.b32  	%r4, %r25, 15;
	setp.lt.u32 	%p5, %r25, 16;
	mov.b32 	%r40, 0;
	@%p5 bra 	$L__BB0_5;
	and.b32  	%r40, %r25, 2147483632;
	neg.s32 	%r38, %r40;
	add.s64 	%rd4, %rd3, 32;
	add.s64 	%rd5, %rd1, 32;
	add.s64 	%rd32, %rd2, 32;
	mov.u32 	%r37, %r3;
$L__BB0_4:
	.pragma "nounroll";
	mul.wide.s32 	%rd15, %r37, 4;
	add.s64 	%rd16, %rd4, %rd15;
	add.s64 	%rd17, %rd5, %rd15;
	ld.global.f32 	%f1, [%rd16+-32];
	ld.global.f32 	%f2, [%rd32+-32];
	add.f32 	%f3, %f1, %f2;
	st.global.f32 	[%rd17+-32], %f3;
	ld.global.f32 	%f4, [%rd16+-28];
	ld.global.f32 	%f5, [%rd32+-28];
	add.f32 	%f6, %f4, %f5;
	st.global.f32 	[%rd17+-28], %f6;
	ld.global.f32 	%f7, [%rd16+-24];
	ld.global.f32 	%f8, [%rd32+-24];
	add.f32 	%f9, %f7, %f8;
	st.global.f32 	[%rd17+-24], %f9;
	ld.global.f32 	%f10, [%rd16+-20];
	ld.global.f32 	%f11, [%rd32+-20];
	add.f32 	%f12, %f10, %f11;
	st.global.f32 	[%rd17+-20], %f12;
	ld.global.f32 	%f13, [%rd16+-16];
	ld.global.f32 	%f14, [%rd32+-16];
	add.f32 	%f15, %f13, %f14;
	st.global.f32 	[%rd17+-16], %f15;
	ld.global.f32 	%f16, [%rd16+-12];
	ld.global.f32 	%f17, [%rd32+-12];
	add.f32 	%f18, %f16, %f17;
	st.global.f32 	[%rd17+-12], %f18;
	ld.global.f32 	%f19, [%rd16+-8];
	ld.global.f32 	%f20, [%rd32+-8];
	add.f32 	%f21, %f19, %f20;
	st.global.f32 	[%rd17+-8], %f21;
	ld.global.f32 	%f22, [%rd16+-4];
	ld.global.f32 	%f23, [%rd32+-4];
	add.f32 	%f24, %f22, %f23;
	st.global.f32 	[%rd17+-4], %f24;
	ld.global.f32 	%f25, [%rd16];
	ld.global.f32 	%f26, [%rd32];
	add.f32 	%f27, %f25, %f26;
	st.global.f32 	[%rd17], %f27;
	ld.global.f32 	%f28, [%rd16+4];
	ld.global.f32 	%f29, [%rd32+4];
	add.f32 	%f30, %f28, %f29;
	st.global.f32 	[%rd17+4], %f30;
	ld.global.f32 	%f31, [%rd16+8];
	ld.global.f32 	%f32, [%rd32+8];
	add.f32 	%f33, %f31, %f32;
	st.global.f32 	[%rd17+8], %f33;
	ld.global.f32 	%f34, [%rd16+12];
	ld.global.f32 	%f35, [%rd32+12];
	add.f32 	%f36, %f34, %f35;
	st.global.f32 	[%rd17+12], %f36;
	ld.global.f32 	%f37, [%rd16+16];
	ld.global.f32 	%f38, [%rd32+16];
	add.f32 	%f39, %f37, %f38;
	st.global.f32 	[%rd17+16], %f39;
	ld.global.f32 	%f40, [%rd16+20];
	ld.global.f32 	%f41, [%rd32+20];
	add.f32 	%f42, %f40, %f41;
	st.global.f32 	[%rd17+20], %f42;
	ld.global.f32 	%f43, [%rd16+24];
	ld.global.f32 	%f44, [%rd32+24];
	add.f32 	%f45, %f43, %f44;
	st.global.f32 	[%rd17+24], %f45;
	ld.global.f32 	%f46, [%rd16+28];
	ld.global.f32 	%f47, [%rd32+28];
	add.f32 	%f48, %f46, %f47;
	st.global.f32 	[%rd17+28], %f48;
	add.s32 	%r38, %r38, 16;
	add.s32 	%r37, %r37, 16;
	add.s64 	%rd32, %rd32, 64;
	setp.ne.s32 	%p6, %r38, 0;
	@%p6 bra 	$L__BB0_4;
$L__BB0_5:
	setp.eq.s32 	%p7, %r4, 0;
	@%p7 bra 	$L__BB0_14;
	and.b32  	%r12, %r25, 7;
	setp.lt.u32 	%p8, %r4, 8;
	@%p8 bra 	$L__BB0_8;
	add.s32 	%r35, %r40, %r3;
	mul.wide.s32 	%rd18, %r35, 4;
	add.s64 	%rd19, %rd3, %rd18;
	ld.global.f32 	%f49, [%rd19];
	mul.wide.u32 	%rd20, %r40, 4;
	add.s64 	%rd21, %rd2, %rd20;
	ld.global.f32 	%f50, [%rd21];
	add.f32 	%f51, %f49, %f50;
	add.s64 	%rd22, %rd1, %rd18;
	st.global.f32 	[%rd22], %f51;
	ld.global.f32 	%f52, [%rd19+4];
	ld.global.f32 	%f53, [%rd21+4];
	add.f32 	%f54, %f52, %f53;
	st.global.f32 	[%rd22+4], %f54;
	ld.global.f32 	%f55, [%rd19+8];
	ld.global.f32 	%f56, [%rd21+8];
	add.f32 	%f57, %f55, %f56;
	st.global.f32 	[%rd22+8], %f57;
	ld.global.f32 	%f58, [%rd19+12];
	ld.global.f32 	%f59, [%rd21+12];
	add.f32 	%f60, %f58, %f59;
	st.global.f32 	[%rd22+12], %f60;
	ld.global.f32 	%f61, [%rd19+16];
	ld.global.f32 	%f62, [%rd21+16];
	add.f32 	%f63, %f61, %f62;
	st.global.f32 	[%rd22+16], %f63;
	ld.global.f32 	%f64, [%rd19+20];
	ld.global.f32 	%f65, [%rd21+20];
	add.f32 	%f66, %f64, %f65;
	st.global.f32 	[%rd22+20], %f66;
	ld.global.f32 	%f67, [%rd19+24];
	ld.global.f32 	%f68, [%rd21+24];
	add.f32 	%f69, %f67, %f68;
	st.global.f32 	[%rd22+24], %f69;
	ld.global.f32 	%f70, [%rd19+28];
	ld.global.f32 	%f71, [%rd21+28];
	add.f32 	%f72, %f70, %f71;
	st.global.f32 	[%rd22+28], %f72;
	add.s32 	%r40, %r40, 8;
$L__BB0_8:
	setp.eq.s32 	%p9, %r12, 0;
	@%p9 bra 	$L__BB0_14;
	and.b32  	%r15, %r25, 3;
	setp.lt.u32 	%p10, %r12, 4;
	@%p10 bra 	$L__BB0_11;
	add.s32 	%r36, %r40, %r3;
	mul.wide.s32 	%rd23, %r36, 4;
	add.s64 	%rd24, %rd3, %rd23;
	ld.global.f32 	%f73, [%rd24];
	mul.wide.u32 	%rd25, %r40, 4;
	add.s64 	%rd26, %rd2, %rd25;
	ld.global.f32 	%f74, [%rd26];
	add.f32 	%f75, %f73, %f74;
	add.s64 	%rd27, %rd1, %rd23;
	st.global.f32 	[%rd27], %f75;
	ld.global.f32 	%f76, [%rd24+4];
	ld.global.f32 	%f77, [%rd26+4];
	add.f32 	%f78, %f76, %f77;
	st.global.f32 	[%rd27+4], %f78;
	ld.global.f32 	%f79, [%rd24+8];
	ld.global.f32 	%f80, [%rd26+8];
	add.f32 	%f81, %f79, %f80;
	st.global.f32 	[%rd27+8], %f81;
	ld.global.f32 	%f82, [%rd24+12];
	ld.global.f32 	%f83, [%rd26+12];
	add.f32 	%f84, %f82, %f83;
	st.global.f32 	[%rd27+12], %f84;
	add.s32 	%r40, %r40, 4;
$L__BB0_11:
	setp.eq.s32 	%p11, %r15, 0;
	@%p11 bra 	$L__BB0_14;
	mul.wide.u32 	%rd28, %r40, 4;
	add.s64 	%rd33, %rd2, %rd28;
	add.s32 	%r43, %r40, %r3;
	neg.s32 	%r42, %r15;
$L__BB0_13:
	.pragma "nounroll";
	mul.wide.s32 	%rd29, %r43, 4;
	add.s64 	%rd30, %rd1, %rd29;
	add.s64 	%rd31, %rd3, %rd29;
	ld.global.f32 	%f85, [%rd31];
	ld.global.f32 	%f86, [%rd33];
	add.f32 	%f87, %f85, %f86;
	st.global.f32 	[%rd30], %f87;
	add.s64 	%rd33, %rd33, 4;
	add.s32 	%r43, %r43, 1;
	add.s32 	%r42, %r42, 1;
	setp.ne.s32 	%p12, %r42, 0;
	@%p12 bra 	$L__BB0_13;
$L__BB0_14:
	ret;

}


// ===== COMPILED SASS (sm_100) =====

	.target	sm_100

	.elftype	@"ET_EXEC"


//--------------------- .note.nv.tkinfo           --------------------------
	.section	.note.nv.tkinfo,"",@"SHT_NOTE"
	.sectionflags	@"SHF_NOTE_NV_TKINFO"
	.tkinfo
        /*0018*/ 	.word	0x00000002
        /*0030*/ 	.string	""
        /*0030*/ 	.string	"ptxas"
        /*0030*/ 	.string	"Cuda compilation tools, release 13.0, V13.0.88"
        /*0030*/ 	.string	"Build cuda_13.0.r13.0/compiler.36424714_0"
        /*0030*/ 	.string	"-arch sm_100 -m 64 "



//--------------------- .note.nv.cuinfo           --------------------------
	.section	.note.nv.cuinfo,"",@"SHT_NOTE"
	.sectionflags	@"SHF_NOTE_NV_CUINFO"
        /*0018*/ 	.short	0x0002
        /*001a*/ 	.short	0x0064
        /*001c*/ 	.short	0x0082
	.zero		2


//--------------------- .nv.info                  --------------------------
	.section	.nv.info,"",@"SHT_CUDA_INFO"
	.align	4


	//----- nvinfo : EIATTR_REGCOUNT
	.align		4
        /*0000*/ 	.byte	0x04, 0x2f
        /*0002*/ 	.short	(.L_1 - .L_0)
	.align		4
.L_0:
        /*0004*/ 	.word	index@(_Z8add_biasPfS_S_iii)
        /*0008*/ 	.word	0x00000016


	//----- nvinfo : EIATTR_FRAME_SIZE
	.align		4
.L_1:
        /*000c*/ 	.byte	0x04, 0x11
        /*000e*/ 	.short	(.L_3 - .L_2)
	.align		4
.L_2:
        /*0010*/ 	.word	index@(_Z8add_biasPfS_S_iii)
        /*0014*/ 	.word	0x00000000


	//----- nvinfo : EIATTR_MIN_STACK_SIZE
	.align		4
.L_3:
        /*0018*/ 	.byte	0x04, 0x12
        /*001a*/ 	.short	(.L_5 - .L_4)
	.align		4
.L_4:
        /*001c*/ 	.word	index@(_Z8add_biasPfS_S_iii)
        /*0020*/ 	.word	0x00000000
.L_5:


//--------------------- .nv.compat                --------------------------
	.section	.nv.compat,"",@"SHT_CUDA_COMPAT_INFO"
	.align	4
        /*0000*/ 	.byte	0x02, 0x09, 0x00, 0x00, 0x02, 0x02, 0x01, 0x00, 0x02, 0x05, 0x05, 0x00, 0x03, 0x07, 0x01, 0x01
        /*0010*/ 	.byte	0x02, 0x03, 0x00, 0x00, 0x02, 0x06, 0x01, 0x00, 0x04, 0x0b, 0x08, 0x00, 0x09, 0x00, 0x00, 0x00
        /*0020*/ 	.byte	0x00, 0x00, 0x00, 0x00


//--------------------- .nv.info._Z8add_biasPfS_S_iii --------------------------
	.section	.nv.info._Z8add_biasPfS_S_iii,"",@"SHT_CUDA_INFO"
	.sectionflags	@""
	.align	4


	//----- nvinfo : EIATTR_CUDA_API_VERSION
	.align		4
        /*0000*/ 	.byte	0x04, 0x37
        /*0002*/ 	.short	(.L_7 - .L_6)
.L_6:
        /*0004*/ 	.word	0x00000082


	//----- nvinfo : EIATTR_KPARAM_INFO
	.align		4
.L_7:
        /*0008*/ 	.byte	0x04, 0x17
        /*000a*/ 	.short	(.L_9 - .L_8)
.L_8:
        /*000c*/ 	.word	0x00000000
        /*0010*/ 	.short	0x0005
        /*0012*/ 	.short	0x0020
        /*0014*/ 	.byte	0x00, 0xf0, 0x11, 0x00


	//----- nvinfo : EIATTR_KPARAM_INFO
	.align		4
.L_9:
        /*0018*/ 	.byte	0x04, 0x17
        /*001a*/ 	.short	(.L_11 - .L_10)
.L_10:
        /*001c*/ 	.word	0x00000000
        /*0020*/ 	.short	0x0004
        /*0022*/ 	.short	0x001c
        /*0024*/ 	.byte	0x00, 0xf0, 0x11, 0x00


	//----- nvinfo : EIATTR_KPARAM_INFO
	.align		4
.L_11:
        /*0028*/ 	.byte	0x04, 0x17
        /*002a*/ 	.short	(.L_13 - .L_12)
.L_12:
        /*002c*/ 	.word	0x00000000
        /*0030*/ 	.short	0x0003
        /*0032*/ 	.short	0x0018
        /*0034*/ 	.byte	0x00, 0xf0, 0x11, 0x00


	//----- nvinfo : EIATTR_KPARAM_INFO
	.align		4
.L_13:
        /*0038*/ 	.byte	0x04, 0x17
        /*003a*/ 	.short	(.L_15 - .L_14)
.L_14:
        /*003c*/ 	.word	0x00000000
        /*0040*/ 	.short	0x0002
        /*0042*/ 	.short	0x0010
        /*0044*/ 	.byte	0x00, 0xf5, 0x21, 0x00


	//----- nvinfo : EIATTR_KPARAM_INFO
	.align		4
.L_15:
        /*0048*/ 	.byte	0x04, 0x17
        /*004a*/ 	.short	(.L_17 - .L_16)
.L_16:
        /*004c*/ 	.word	0x00000000
        /*0050*/ 	.short	0x0001
        /*0052*/ 	.short	0x0008
        /*0054*/ 	.byte	0x00, 0xf5, 0x21, 0x00


	//----- nvinfo : EIATTR_KPARAM_INFO
	.align		4
.L_17:
        /*0058*/ 	.byte	0x04, 0x17
        /*005a*/ 	.short	(.L_19 - .L_18)
.L_18:
        /*005c*/ 	.word	0x00000000
        /*0060*/ 	.short	0x0000
        /*0062*/ 	.short	0x0000
        /*0064*/ 	.byte	0x00, 0xf5, 0x21, 0x00


	//----- nvinfo : EIATTR_SPARSE_MMA_MASK
	.align		4
.L_19:
        /*0068*/ 	.byte	0x03, 0x50
        /*006a*/ 	.short	0x0000


	//----- nvinfo : EIATTR_MAXREG_COUNT
	.align		4
        /*006c*/ 	.byte	0x03, 0x1b
        /*006e*/ 	.short	0x00ff


	//----- nvinfo : EIATTR_MERCURY_ISA_VERSION
	.align		4
        /*0070*/ 	.byte	0x03, 0x5f
        /*0072*/ 	.short	0x0101


	//----- nvinfo : EIATTR_VRC_CTA_INIT_COUNT
	.align		4
        /*0074*/ 	.byte	0x02, 0x4a
	.zero		1
	.zero		1


	//----- nvinfo : EIATTR_EXIT_INSTR_OFFSETS
	.align		4
        /*0078*/ 	.byte	0x04, 0x1c
        /*007a*/ 	.short	(.L_21 - .L_20)


	//   ....[0]....
.L_20:
        /*007c*/ 	.word	0x000000c0


	//   ....[1]....
        /*0080*/ 	.word	0x00000100


	//   ....[2]....
        /*0084*/ 	.word	0x00000730


	//   ....[3]....
        /*0088*/ 	.word	0x00000a00


	//   ....[4]....
        /*008c*/ 	.word	0x00000bd0


	//   ....[5]....
        /*0090*/ 	.word	0x00000d30


	//----- nvinfo : EIATTR_CBANK_PARAM_SIZE
	.align		4
.L_21:
        /*0094*/ 	.byte	0x03, 0x19
        /*0096*/ 	.short	0x0024


	//----- nvinfo : EIATTR_PARAM_CBANK
	.align		4
        /*0098*/ 	.byte	0x04, 0x0a
        /*009a*/ 	.short	(.L_23 - .L_22)
	.align		4
.L_22:
        /*009c*/ 	.word	index@(.nv.constant0._Z8add_biasPfS_S_iii)
        /*00a0*/ 	.short	0x0380
        /*00a2*/ 	.short	0x0024


	//----- nvinfo : EIATTR_SW_WAR
	.align		4
.L_23:
        /*00a4*/ 	.byte	0x04, 0x36
        /*00a6*/ 	.short	(.L_25 - .L_24)
.L_24:
        /*00a8*/ 	.word	0x00000008
.L_25:


//--------------------- .nv.callgraph             --------------------------
	.section	.nv.callgraph,"",@"SHT_CUDA_CALLGRAPH"
	.align	4
	.sectionentsize	8
	.align		4
        /*0000*/ 	.word	0x00000000
	.align		4
        /*0004*/ 	.word	0xffffffff
	.align		4
        /*0008*/ 	.word	0x00000000
	.align		4
        /*000c*/ 	.word	0xfffffffe
	.align		4
        /*0010*/ 	.word	0x00000000
	.align		4
        /*0014*/ 	.word	0xfffffffd
	.align		4
        /*0018*/ 	.word	0x00000000
	.align		4
        /*001c*/ 	.word	0xfffffffc


//--------------------- .text._Z8add_biasPfS_S_iii --------------------------
	.section	.text._Z8add_biasPfS_S_iii,"ax",@progbits
	.align	128
        .global         _Z8add_biasPfS_S_iii
        .type           _Z8add_biasPfS_S_iii,@function
        .size           _Z8add_biasPfS_S_iii,(.L_x_6 - _Z8add_biasPfS_S_iii)
        .other          _Z8add_biasPfS_S_iii,@"STO_CUDA_ENTRY STV_DEFAULT"
_Z8add_biasPfS_S_iii:
.text._Z8add_biasPfS_S_iii:
[----:B------:R-:W-:Y:S01]  /*0000*/  LDC R1, c[0x0][0x37c] ;  /* 0x0000df00ff017b82 */ /* 0x000fe20000000800 */
[----:B------:R-:W0:Y:S01]  /*0010*/  S2R R3, SR_CTAID.X ;  /* 0x0000000000037919 */ /* 0x000e220000002500 */
[----:B------:R-:W1:Y:S01]  /*0020*/  LDCU UR4, c[0x0][0x364] ;  /* 0x00006c80ff0477ac */ /* 0x000e620008000800 */
[----:B------:R-:W0:Y:S01]  /*0030*/  S2R R2, SR_TID.X ;  /* 0x0000000000027919 */ /* 0x000e220000002100 */
[----:B------:R-:W0:Y:S01]  /*0040*/  LDCU UR5, c[0x0][0x360] ;  /* 0x00006c00ff0577ac */ /* 0x000e220008000800 */
[----:B------:R-:W1:Y:S01]  /*0050*/  S2R R0, SR_CTAID.Y ;  /* 0x0000000000007919 */ /* 0x000e620000002600 */
[----:B------:R-:W2:Y:S01]  /*0060*/  LDCU.64 UR6, c[0x0][0x398] ;  /* 0x00007300ff0677ac */ /* 0x000ea20008000a00 */
[----:B------:R-:W1:Y:S01]  /*0070*/  S2R R5, SR_TID.Y ;  /* 0x0000000000057919 */ /* 0x000e620000002200 */
[----:B0-----:R-:W-:-:S05]  /*0080*/  IMAD R3, R3, UR5, R2 ;  /* 0x0000000503037c24 */ /* 0x001fca000f8e0202 */
[----:B--2---:R-:W-:Y:S01]  /*0090*/  ISETP.GE.AND P0, PT, R3, UR7, PT ;  /* 0x0000000703007c0c */ /* 0x004fe2000bf06270 */
[----:B-1----:R-:W-:-:S05]  /*00a0*/  IMAD R0, R0, UR4, R5 ;  /* 0x0000000400007c24 */ /* 0x002fca000f8e0205 */
[----:B------:R-:W-:-:S13]  /*00b0*/  ISETP.GE.OR P0, PT, R0, UR6, P0 ;  /* 0x0000000600007c0c */ /* 0x000fda0008706670 */
[----:B------:R-:W-:Y:S05]  /*00c0*/  @P0 EXIT ;  /* 0x000000000000094d */ /* 0x000fea0003800000 */
[----:B------:R-:W0:Y:S01]  /*00d0*/  LDC R2, c[0x0][0x3a0] ;  /* 0x0000e800ff027b82 */ /* 0x000e220000000800 */
[----:B------:R-:W-:Y:S01]  /*00e0*/  IMAD R3, R0, UR7, R3 ;  /* 0x0000000700037c24 */ /* 0x000fe2000f8e0203 */
[----:B0-----:R-:W-:-:S13]  /*00f0*/  ISETP.GE.AND P0, PT, R2, 0x1, PT ;  /* 0x000000010200780c */ /* 0x001fda0003f06270 */
[----:B------:R-:W-:Y:S05]  /*0100*/  @!P0 EXIT ;  /* 0x000000000000894d */ /* 0x000fea0003800000 */
[C---:B------:R-:W-:Y:S01]  /*0110*/  ISETP.GE.U32.AND P1, PT, R2.reuse, 0x10, PT ;  /* 0x000000100200780c */ /* 0x040fe20003f26070 */
[----:B------:R-:W-:Y:S01]  /*0120*/  IMAD R0, R3, R2, RZ ;  /* 0x0000000203007224 */ /* 0x000fe200078e02ff */
[----:B------:R-:W-:Y:S01]  /*0130*/  LOP3.LUT R14, R2, 0xf, RZ, 0xc0, !PT ;  /* 0x0000000f020e7812 */ /* 0x000fe200078ec0ff */
[----:B------:R-:W0:Y:S01]  /*0140*/  LDCU.64 UR12, c[0x0][0x358] ;  /* 0x00006b00ff0c77ac */ /* 0x000e220008000a00 */
[----:B------:R-:W-:Y:S02]  /*0150*/  HFMA2 R3, -RZ, RZ, 0, 0 ;  /* 0x00000000ff037431 */ /* 0x000fe400000001ff */
[----:B------:R-:W-:-:S07]  /*0160*/  ISETP.NE.AND P0, PT, R14, RZ, PT ;  /* 0x000000ff0e00720c */ /* 0x000fce0003f05270 */
[----:B------:R-:W-:Y:S06]  /*0170*/  @!P1 BRA `(.L_x_0) ;  /* 0x00000004006c9947 */ /* 0x000fec0003800000 */
[----:B------:R-:W1:Y:S01]  /*0180*/  LDCU.128 UR8, c[0x0][0x380] ;  /* 0x00007000ff0877ac */ /* 0x000e620008000c00 */
[----:B------:R-:W-:Y:S02]  /*0190*/  LOP3.LUT R3, R2, 0x7ffffff0, RZ, 0xc0, !PT ;  /* 0x7ffffff002037812 */ /* 0x000fe400078ec0ff */
[----:B------:R-:W-:Y:S01]  /*01a0*/  MOV R10, R0 ;  /* 0x00000000000a7202 */ /* 0x000fe20000000f00 */
[----:B------:R-:W2:Y:S01]  /*01b0*/  LDCU.64 UR6, c[0x0][0x390] ;  /* 0x00007200ff0677ac */ /* 0x000ea20008000a00 */
[----:B------:R-:W-:Y:S01]  /*01c0*/  IADD3 R11, PT, PT, -R3, RZ, RZ ;  /* 0x000000ff030b7210 */ /* 0x000fe20007ffe1ff */
[----:B-1----:R-:W-:Y:S02]  /*01d0*/  UIADD3 UR4, UP2, UPT, UR10, 0x20, URZ ;  /* 0x000000200a047890 */ /* 0x002fe4000ff5e0ff */
[----:B------:R-:W-:Y:S02]  /*01e0*/  UIADD3 UR8, UP0, UPT, UR8, 0x20, URZ ;  /* 0x0000002008087890 */ /* 0x000fe4000ff1e0ff */
[----:B------:R-:W-:-:S02]  /*01f0*/  UIADD3.X UR5, UPT, UPT, URZ, UR11, URZ, UP2, !UPT ;  /* 0x0000000bff057290 */ /* 0x000fc400097fe4ff */
[----:B--2---:R-:W-:Y:S01]  /*0200*/  UIADD3 UR6, UP1, UPT, UR6, 0x20, URZ ;  /* 0x0000002006067890 */ /* 0x004fe2000ff3e0ff */
[----:B------:R-:W-:Y:S01]  /*0210*/  MOV R12, UR4 ;  /* 0x00000004000c7c02 */ /* 0x000fe20008000f00 */
[----:B------:R-:W-:Y:S02]  /*0220*/  UIADD3.X UR9, UPT, UPT, URZ, UR9, URZ, UP0, !UPT ;  /* 0x00000009ff097290 */ /* 0x000fe400087fe4ff */
[----:B------:R-:W-:Y:S01]  /*0230*/  MOV R13, UR5 ;  /* 0x00000005000d7c02 */ /* 0x000fe20008000f00 */
[----:B------:R-:W-:-:S12]  /*0240*/  UIADD3.X UR7, UPT, UPT, URZ, UR7, URZ, UP1, !UPT ;  /* 0x00000007ff077290 */ /* 0x000fd80008ffe4ff */
.L_x_1:
[----:B------:R-:W-:Y:S02]  /*0250*/  MOV R6, UR8 ;  /* 0x0000000800067c02 */ /* 0x000fe40008000f00 */
[----:B------:R-:W-:Y:S02]  /*0260*/  MOV R7, UR9 ;  /* 0x0000000900077c02 */ /* 0x000fe40008000f00 */
[----:B------:R-:W-:Y:S02]  /*0270*/  MOV R4, R12 ;  /* 0x0000000c00047202 */ /* 0x000fe40000000f00 */
[----:B------:R-:W-:Y:S01]  /*0280*/  MOV R5, R13 ;  /* 0x0000000d00057202 */ /* 0x000fe20000000f00 */
[----:B------:R-:W-:-:S04]  /*0290*/  IMAD.WIDE R6, R10, 0x4, R6 ;  /* 0x000000040a067825 */ /* 0x000fc800078e0206 */
[----:B0-----:R-:W2:Y:S04]  /*02a0*/  LDG.E R13, desc[UR12][R4.64+-0x20] ;  /* 0xffffe00c040d7981 */ /* 0x001ea8000c1e1900 */
[----:B------:R-:W2:Y:S01]  /*02b0*/  LDG.E R12, desc[UR12][R6.64+-0x20] ;  /* 0xffffe00c060c7981 */ /* 0x000ea2000c1e1900 */
[----:B-1----:R-:W-:Y:S02]  /*02c0*/  MOV R8, UR6 ;  /* 0x0000000600087c02 */ /* 0x002fe40008000f00 */
[----:B------:R-:W-:-:S03]  /*02d0*/  MOV R9, UR7 ;  /* 0x0000000700097c02 */ /* 0x000fc60008000f00 */
[----:B------:R-:W-:-:S04]  /*02e0*/  IMAD.WIDE R8, R10, 0x4, R8 ;  /* 0x000000040a087825 */ /* 0x000fc800078e0208 */
[----:B--2---:R-:W-:-:S05]  /*02f0*/  FADD R13, R12, R13 ;  /* 0x0000000d0c0d7221 */ /* 0x004fca0000000000 */
[----:B------:R0:W-:Y:S04]  /*0300*/  STG.E desc[UR12][R8.64+-0x20], R13 ;  /* 0xffffe00d08007986 */ /* 0x0001e8000c10190c */
[----:B------:R-:W2:Y:S04]  /*0310*/  LDG.E R12, desc[UR12][R6.64+-0x1c] ;  /* 0xffffe40c060c7981 */ /* 0x000ea8000c1e1900 */
[----:B------:R-:W2:Y:S02]  /*0320*/  LDG.E R15, desc[UR12][R4.64+-0x1c] ;  /* 0xffffe40c040f7981 */ /* 0x000ea4000c1e1900 */
[----:B--2---:R-:W-:-:S05]  /*0330*/  FADD R15, R12, R15 ;  /* 0x0000000f0c0f7221 */ /* 0x004fca0000000000 */
[----:B------:R1:W-:Y:S04]  /*0340*/  STG.E desc[UR12][R8.64+-0x1c], R15 ;  /* 0xffffe40f08007986 */ /* 0x0003e8000c10190c */
[----:B------:R-:W2:Y:S04]  /*0350*/  LDG.E R12, desc[UR12][R6.64+-0x18] ;  /* 0xffffe80c060c7981 */ /* 0x000ea8000c1e1900 */
[----:B------:R-:W2:Y:S02]  /*0360*/  LDG.E R17, desc[UR12][R4.64+-0x18] ;  /* 0xffffe80c04117981 */ /* 0x000ea4000c1e1900 */
[----:B--2---:R-:W-:-:S05]  /*0370*/  FADD R17, R12, R17 ;  /* 0x000000110c117221 */ /* 0x004fca0000000000 */
[----:B------:R2:W-:Y:S04]  /*0380*/  STG.E desc[UR12][R8.64+-0x18], R17 ;  /* 0xffffe81108007986 */ /* 0x0005e8000c10190c */
[----:B------:R-:W3:Y:S04]  /*0390*/  LDG.E R12, desc[UR12][R6.64+-0x14] ;  /* 0xffffec0c060c7981 */ /* 0x000ee8000c1e1900 */
[----:B------:R-:W3:Y:S02]  /*03a0*/  LDG.E R19, desc[UR12][R4.64+-0x14] ;  /* 0xffffec0c04137981 */ /* 0x000ee4000c1e1900 */
[----:B---3--:R-:W-:-:S05]  /*03b0*/  FADD R19, R12, R19 ;  /* 0x000000130c137221 */ /* 0x008fca0000000000 */
[----:B------:R3:W-:Y:S04]  /*03c0*/  STG.E desc[UR12][R8.64+-0x14], R19 ;  /* 0xffffec1308007986 */ /* 0x0007e8000c10190c */
[----:B------:R-:W4:Y:S04]  /*03d0*/  LDG.E R12, desc[UR12][R6.64+-0x10] ;  /* 0xfffff00c060c7981 */ /* 0x000f28000c1e1900 */
[----:B0-----:R-:W4:Y:S02]  /*03e0*/  LDG.E R13, desc[UR12][R4.64+-0x10] ;  /* 0xfffff00c040d7981 */ /* 0x001f24000c1e1900 */
[----:B----4-:R-:W-:-:S05]  /*03f0*/  FADD R13, R12, R13 ;  /* 0x0000000d0c0d7221 */ /* 0x010fca0000000000 */
[----:B------:R0:W-:Y:S04]  /*0400*/  STG.E desc[UR12][R8.64+-0x10], R13 ;  /* 0xfffff00d08007986 */ /* 0x0001e8000c10190c */
[----:B------:R-:W4:Y:S04]  /*0410*/  LDG.E R12, desc[UR12][R6.64+-0xc] ;  /* 0xfffff40c060c7981 */ /* 0x000f28000c1e1900 */
[----:B-1----:R-:W4:Y:S02]  /*0420*/  LDG.E R15, desc[UR12][R4.64+-0xc] ;  /* 0xfffff40c040f7981 */ /* 0x002f24000c1e1900 */
[----:B----4-:R-:W-:-:S05]  /*0430*/  FADD R15, R12, R15 ;  /* 0x0000000f0c0f7221 */ /* 0x010fca0000000000 */
[----:B------:R1:W-:Y:S04]  /*0440*/  STG.E desc[UR12][R8.64+-0xc], R15 ;  /* 0xfffff40f08007986 */ /* 0x0003e8000c10190c */
[----:B------:R-:W4:Y:S04]  /*0450*/  LDG.E R12, desc[UR12][R6.64+-0x8] ;  /* 0xfffff80c060c7981 */ /* 0x000f28000c1e1900 */
[----:B--2---:R-:W4:Y:S02]  /*0460*/  LDG.E R17, desc[UR12][R4.64+-0x8] ;  /* 0xfffff80c04117981 */ /* 0x004f24000c1e1900 */
[----:B----4-:R-:W-:-:S05]  /*0470*/  FADD R17, R12, R17 ;  /* 0x000000110c117221 */ /* 0x010fca0000000000 */
[----:B------:R2:W-:Y:S04]  /*0480*/  STG.E desc[UR12][R8.64+-0x8], R17 ;  /* 0xfffff81108007986 */ /* 0x0005e8000c10190c */
[----:B------:R-:W4:Y:S04]  /*0490*/  LDG.E R12, desc[UR12][R6.64+-0x4] ;  /* 0xfffffc0c060c7981 */ /* 0x000f28000c1e1900 */
[----:B---3--:R-:W4:Y:S02]  /*04a0*/  LDG.E R19, desc[UR12][R4.64+-0x4] ;  /* 0xfffffc0c04137981 */ /* 0x008f24000c1e1900 */
[----:B----4-:R-:W-:-:S05]  /*04b0*/  FADD R19, R12, R19 ;  /* 0x000000130c137221 */ /* 0x010fca0000000000 */
        /* <DEDUP_REMOVED lines=26> */
[----:B--2---:R-:W4:Y:S01]  /*0660*/  LDG.E R17, desc[UR12][R4.64+0x18] ;  /* 0x0000180c04117981 */ /* 0x004f22000c1e1900 */
[----:B------:R-:W-:Y:S01]  /*0670*/  IADD3 R11, PT, PT, R11, 0x10, RZ ;  /* 0x000000100b0b7810 */ /* 0x000fe20007ffe0ff */
[----:B----4-:R-:W-:-:S05]  /*0680*/  FADD R17, R12, R17 ;  /* 0x000000110c117221 */ /* 0x010fca0000000000 */
[----:B------:R1:W-:Y:S04]  /*0690*/  STG.E desc[UR12][R8.64+0x18], R17 ;  /* 0x0000181108007986 */ /* 0x0003e8000c10190c */
[----:B------:R-:W2:Y:S04]  /*06a0*/  LDG.E R12, desc[UR12][R6.64+0x1c] ;  /* 0x00001c0c060c7981 */ /* 0x000ea8000c1e1900 */
[----:B---3--:R-:W2:Y:S01]  /*06b0*/  LDG.E R19, desc[UR12][R4.64+0x1c] ;  /* 0x00001c0c04137981 */ /* 0x008ea2000c1e1900 */
[----:B------:R-:W-:Y:S02]  /*06c0*/  ISETP.NE.AND P1, PT, R11, RZ, PT ;  /* 0x000000ff0b00720c */ /* 0x000fe40003f25270 */
[----:B------:R-:W-:Y:S01]  /*06d0*/  IADD3 R10, PT, PT, R10, 0x10, RZ ;  /* 0x000000100a0a7810 */ /* 0x000fe20007ffe0ff */
[----:B--2---:R-:W-:Y:S01]  /*06e0*/  FADD R19, R12, R19 ;  /* 0x000000130c137221 */ /* 0x004fe20000000000 */
[----:B------:R-:W-:-:S04]  /*06f0*/  IADD3 R12, P2, PT, R4, 0x40, RZ ;  /* 0x00000040040c7810 */ /* 0x000fc80007f5e0ff */
[----:B------:R1:W-:Y:S01]  /*0700*/  STG.E desc[UR12][R8.64+0x1c], R19 ;  /* 0x00001c1308007986 */ /* 0x0003e2000c10190c */
[----:B0-----:R-:W-:-:S04]  /*0710*/  IADD3.X R13, PT, PT, RZ, R5, RZ, P2, !PT ;  /* 0x00000005ff0d7210 */ /* 0x001fc800017fe4ff */
[----:B------:R-:W-:Y:S05]  /*0720*/  @P1 BRA `(.L_x_1) ;  /* 0xfffffff800c81947 */ /* 0x000fea000383ffff */
.L_x_0:
[----:B0-----:R-:W-:Y:S05]  /*0730*/  @!P0 EXIT ;  /* 0x000000000000894d */ /* 0x001fea0003800000 */
[----:B------:R-:W-:Y:S02]  /*0740*/  ISETP.GE.U32.AND P0, PT, R14, 0x8, PT ;  /* 0x000000080e00780c */ /* 0x000fe40003f06070 */
[----:B------:R-:W-:-:S04]  /*0750*/  LOP3.LUT R12, R2, 0x7, RZ, 0xc0, !PT ;  /* 0x00000007020c7812 */ /* 0x000fc800078ec0ff */
[----:B------:R-:W-:-:S07]  /*0760*/  ISETP.NE.AND P1, PT, R12, RZ, PT ;  /* 0x000000ff0c00720c */ /* 0x000fce0003f25270 */
[----:B------:R-:W-:Y:S06]  /*0770*/  @!P0 BRA `(.L_x_2) ;  /* 0x0000000000a08947 */ /* 0x000fec0003800000 */
[----:B------:R-:W0:Y:S01]  /*0780*/  LDC.64 R4, c[0x0][0x380] ;  /* 0x0000e000ff047b82 */ /* 0x000e220000000a00 */
[----:B------:R-:W-:-:S07]  /*0790*/  IADD3 R11, PT, PT, R0, R3, RZ ;  /* 0x00000003000b7210 */ /* 0x000fce0007ffe0ff */
[----:B------:R-:W2:Y:S08]  /*07a0*/  LDC.64 R6, c[0x0][0x388] ;  /* 0x0000e200ff067b82 */ /* 0x000eb00000000a00 */
[----:B-1----:R-:W1:Y:S01]  /*07b0*/  LDC.64 R8, c[0x0][0x390] ;  /* 0x0000e400ff087b82 */ /* 0x002e620000000a00 */
[----:B0-----:R-:W-:-:S05]  /*07c0*/  IMAD.WIDE R4, R11, 0x4, R4 ;  /* 0x000000040b047825 */ /* 0x001fca00078e0204 */
[----:B------:R-:W3:Y:S01]  /*07d0*/  LDG.E R10, desc[UR12][R4.64] ;  /* 0x0000000c040a7981 */ /* 0x000ee2000c1e1900 */
[----:B--2---:R-:W-:-:S05]  /*07e0*/  IMAD.WIDE.U32 R6, R3, 0x4, R6 ;  /* 0x0000000403067825 */ /* 0x004fca00078e0006 */
[----:B------:R-:W3:Y:S01]  /*07f0*/  LDG.E R13, desc[UR12][R6.64] ;  /* 0x0000000c060d7981 */ /* 0x000ee2000c1e1900 */
[----:B-1----:R-:W-:-:S04]  /*0800*/  IMAD.WIDE R8, R11, 0x4, R8 ;  /* 0x000000040b087825 */ /* 0x002fc800078e0208 */
[----:B---3--:R-:W-:-:S05]  /*0810*/  FADD R13, R10, R13 ;  /* 0x0000000d0a0d7221 */ /* 0x008fca0000000000 */
        /* <DEDUP_REMOVED lines=25> */
[----:B------:R-:W2:Y:S04]  /*09b0*/  LDG.E R10, desc[UR12][R4.64+0x1c] ;  /* 0x00001c0c040a7981 */ /* 0x000ea8000c1e1900 */
[----:B---3--:R-:W2:Y:S01]  /*09c0*/  LDG.E R17, desc[UR12][R6.64+0x1c] ;  /* 0x00001c0c06117981 */ /* 0x008ea2000c1e1900 */
[----:B------:R-:W-:Y:S01]  /*09d0*/  IADD3 R3, PT, PT, R3, 0x8, RZ ;  /* 0x0000000803037810 */ /* 0x000fe20007ffe0ff */
[----:B--2---:R-:W-:-:S05]  /*09e0*/  FADD R17, R10, R17 ;  /* 0x000000110a117221 */ /* 0x004fca0000000000 */
[----:B------:R0:W-:Y:S02]  /*09f0*/  STG.E desc[UR12][R8.64+0x1c], R17 ;  /* 0x00001c1108007986 */ /* 0x0001e4000c10190c */
.L_x_2:
[----:B------:R-:W-:Y:S05]  /*0a00*/  @!P1 EXIT ;  /* 0x000000000000994d */ /* 0x000fea0003800000 */
[----:B------:R-:W-:Y:S02]  /*0a10*/  ISETP.GE.U32.AND P0, PT, R12, 0x4, PT ;  /* 0x000000040c00780c */ /* 0x000fe40003f06070 */
[----:B------:R-:W-:-:S04]  /*0a20*/  LOP3.LUT R2, R2, 0x3, RZ, 0xc0, !PT ;  /* 0x0000000302027812 */ /* 0x000fc800078ec0ff */
[----:B------:R-:W-:-:S07]  /*0a30*/  ISETP.NE.AND P1, PT, R2, RZ, PT ;  /* 0x000000ff0200720c */ /* 0x000fce0003f25270 */
[----:B------:R-:W-:Y:S06]  /*0a40*/  @!P0 BRA `(.L_x_3) ;  /* 0x0000000000608947 */ /* 0x000fec0003800000 */
[----:B------:R-:W2:Y:S01]  /*0a50*/  LDC.64 R4, c[0x0][0x380] ;  /* 0x0000e000ff047b82 */ /* 0x000ea20000000a00 */
[----:B0-----:R-:W-:-:S07]  /*0a60*/  IADD3 R13, PT, PT, R0, R3, RZ ;  /* 0x00000003000d7210 */ /* 0x001fce0007ffe0ff */
[----:B------:R-:W0:Y:S08]  /*0a70*/  LDC.64 R6, c[0x0][0x388] ;  /* 0x0000e200ff067b82 */ /* 0x000e300000000a00 */
[----:B-1----:R-:W1:Y:S01]  /*0a80*/  LDC.64 R8, c[0x0][0x390] ;  /* 0x0000e400ff087b82 */ /* 0x002e620000000a00 */
[----:B--2---:R-:W-:-:S05]  /*0a90*/  IMAD.WIDE R4, R13, 0x4, R4 ;  /* 0x000000040d047825 */ /* 0x004fca00078e0204 */
[----:B------:R-:W2:Y:S01]  /*0aa0*/  LDG.E R10, desc[UR12][R4.64] ;  /* 0x0000000c040a7981 */ /* 0x000ea2000c1e1900 */
[----:B0-----:R-:W-:-:S05]  /*0ab0*/  IMAD.WIDE.U32 R6, R3, 0x4, R6 ;  /* 0x0000000403067825 */ /* 0x001fca00078e0006 */
[----:B------:R-:W2:Y:S01]  /*0ac0*/  LDG.E R11, desc[UR12][R6.64] ;  /* 0x0000000c060b7981 */ /* 0x000ea2000c1e1900 */
[----:B-1----:R-:W-:-:S04]  /*0ad0*/  IMAD.WIDE R8, R13, 0x4, R8 ;  /* 0x000000040d087825 */ /* 0x002fc800078e0208 */
[----:B--2---:R-:W-:-:S05]  /*0ae0*/  FADD R11, R10, R11 ;  /* 0x0000000b0a0b7221 */ /* 0x004fca0000000000 */
[----:B------:R2:W-:Y:S04]  /*0af0*/  STG.E desc[UR12][R8.64], R11 ;  /* 0x0000000b08007986 */ /* 0x0005e8000c10190c */
[----:B------:R-:W3:Y:S04]  /*0b00*/  LDG.E R10, desc[UR12][R4.64+0x4] ;  /* 0x0000040c040a7981 */ /* 0x000ee8000c1e1900 */
[----:B------:R-:W3:Y:S02]  /*0b10*/  LDG.E R13, desc[UR12][R6.64+0x4] ;  /* 0x0000040c060d7981 */ /* 0x000ee4000c1e1900 */
[----:B---3--:R-:W-:-:S05]  /*0b20*/  FADD R13, R10, R13 ;  /* 0x0000000d0a0d7221 */ /* 0x008fca0000000000 */
[----:B------:R2:W-:Y:S04]  /*0b30*/  STG.E desc[UR12][R8.64+0x4], R13 ;  /* 0x0000040d08007986 */ /* 0x0005e8000c10190c */
[----:B------:R-:W3:Y:S04]  /*0b40*/  LDG.E R10, desc[UR12][R4.64+0x8] ;  /* 0x0000080c040a7981 */ /* 0x000ee8000c1e1900 */
[----:B------:R-:W3:Y:S02]  /*0b50*/  LDG.E R15, desc[UR12][R6.64+0x8] ;  /* 0x0000080c060f7981 */ /* 0x000ee4000c1e1900 */
[----:B---3--:R-:W-:-:S05]  /*0b60*/  FADD R15, R10, R15 ;  /* 0x0000000f0a0f7221 */ /* 0x008fca0000000000 */
[----:B------:R2:W-:Y:S04]  /*0b70*/  STG.E desc[UR12][R8.64+0x8], R15 ;  /* 0x0000080f08007986 */ /* 0x0005e8000c10190c */
[----:B------:R-:W3:Y:S04]  /*0b80*/  LDG.E R10, desc[UR12][R4.64+0xc] ;  /* 0x00000c0c040a7981 */ /* 0x000ee8000c1e1900 */
[----:B------:R-:W3:Y:S01]  /*0b90*/  LDG.E R17, desc[UR12][R6.64+0xc] ;  /* 0x00000c0c06117981 */ /* 0x000ee2000c1e1900 */
[----:B------:R-:W-:Y:S01]  /*0ba0*/  IADD3 R3, PT, PT, R3, 0x4, RZ ;  /* 0x0000000403037810 */ /* 0x000fe20007ffe0ff */
[----:B---3--:R-:W-:-:S05]  /*0bb0*/  FADD R17, R10, R17 ;  /* 0x000000110a117221 */ /* 0x008fca0000000000 */
[----:B------:R2:W-:Y:S02]  /*0bc0*/  STG.E desc[UR12][R8.64+0xc], R17 ;  /* 0x00000c1108007986 */ /* 0x0005e4000c10190c */
.L_x_3:
[----:B------:R-:W-:Y:S05]  /*0bd0*/  @!P1 EXIT ;  /* 0x000000000000994d */ /* 0x000fea0003800000 */
[----:B012---:R-:W0:Y:S01]  /*0be0*/  LDC.64 R8, c[0x0][0x388] ;  /* 0x0000e200ff087b82 */ /* 0x007e220000000a00 */
[----:B------:R-:W-:Y:S02]  /*0bf0*/  IADD3 R13, PT, PT, R0, R3, RZ ;  /* 0x00000003000d7210 */ /* 0x000fe40007ffe0ff */
[----:B------:R-:W-:-:S05]  /*0c00*/  IADD3 R0, PT, PT, -R2, RZ, RZ ;  /* 0x000000ff02007210 */ /* 0x000fca0007ffe1ff */
[----:B------:R-:W1:Y:S08]  /*0c10*/  LDC.64 R4, c[0x0][0x390] ;  /* 0x0000e400ff047b82 */ /* 0x000e700000000a00 */
[----:B------:R-:W2:Y:S01]  /*0c20*/  LDC.64 R6, c[0x0][0x380] ;  /* 0x0000e000ff067b82 */ /* 0x000ea20000000a00 */
[----:B0-----:R-:W-:-:S03]  /*0c30*/  IMAD.WIDE.U32 R8, R3, 0x4, R8 ;  /* 0x0000000403087825 */ /* 0x001fc600078e0008 */
[----:B------:R-:W-:Y:S02]  /*0c40*/  MOV R10, R8 ;  /* 0x00000008000a7202 */ /* 0x000fe40000000f00 */
[----:B------:R-:W-:-:S07]  /*0c50*/  MOV R17, R9 ;  /* 0x0000000900117202 */ /* 0x000fce0000000f00 */
.L_x_4:
[----:B--2---:R-:W-:Y:S01]  /*0c60*/  IMAD.WIDE R8, R13, 0x4, R6 ;  /* 0x000000040d087825 */ /* 0x004fe200078e0206 */
[----:B------:R-:W-:-:S05]  /*0c70*/  MOV R11, R17 ;  /* 0x00000011000b7202 */ /* 0x000fca0000000f00 */
[----:B------:R-:W2:Y:S04]  /*0c80*/  LDG.E R8, desc[UR12][R8.64] ;  /* 0x0000000c08087981 */ /* 0x000ea8000c1e1900 */
[----:B0-----:R0:W2:Y:S01]  /*0c90*/  LDG.E R11, desc[UR12][R10.64] ;  /* 0x0000000c0a0b7981 */ /* 0x0010a2000c1e1900 */
[----:B------:R-:W-:Y:S01]  /*0ca0*/  IADD3 R0, PT, PT, R0, 0x1, RZ ;  /* 0x0000000100007810 */ /* 0x000fe20007ffe0ff */
[C---:B-1----:R-:W-:Y:S01]  /*0cb0*/  IMAD.WIDE R2, R13.reuse, 0x4, R4 ;  /* 0x000000040d027825 */ /* 0x042fe200078e0204 */
[----:B------:R-:W-:Y:S02]  /*0cc0*/  IADD3 R13, PT, PT, R13, 0x1, RZ ;  /* 0x000000010d0d7810 */ /* 0x000fe40007ffe0ff */
[----:B------:R-:W-:Y:S02]  /*0cd0*/  ISETP.NE.AND P0, PT, R0, RZ, PT ;  /* 0x000000ff0000720c */ /* 0x000fe40003f05270 */
[----:B0-----:R-:W-:-:S04]  /*0ce0*/  IADD3 R10, P1, PT, R10, 0x4, RZ ;  /* 0x000000040a0a7810 */ /* 0x001fc80007f3e0ff */
[----:B------:R-:W-:Y:S01]  /*0cf0*/  IADD3.X R17, PT, PT, RZ, R17, RZ, P1, !PT ;  /* 0x00000011ff117210 */ /* 0x000fe20000ffe4ff */
[----:B--2---:R-:W-:-:S05]  /*0d00*/  FADD R15, R8, R11 ;  /* 0x0000000b080f7221 */ /* 0x004fca0000000000 */
[----:B------:R0:W-:Y:S01]  /*0d10*/  STG.E desc[UR12][R2.64], R15 ;  /* 0x0000000f02007986 */ /* 0x0001e2000c10190c */
[----:B------:R-:W-:Y:S05]  /*0d20*/  @P0 BRA `(.L_x_4) ;  /* 0xfffffffc00cc0947 */ /* 0x000fea000383ffff */
[----:B------:R-:W-:Y:S05]  /*0d30*/  EXIT ;  /* 0x000000000000794d */ /* 0x000fea0003800000 */
.L_x_5:
[----:B------:R-:W-:-:S00]  /*0d40*/  BRA `(.L_x_5) ;  /* 0xfffffffc00fc7947 */ /* 0x000fc0000383ffff */
[----:B------:R-:W-:-:S00]  /*0d50*/  NOP ;  /* 0x0000000000007918 */ /* 0x000fc00000000000 */
        /* <DEDUP_REMOVED lines=10> */
.L_x_6:


//--------------------- .nv.shared.reserved.0     --------------------------
	.section	.nv.shared.reserved.0,"aw",@nobits
	.weak		__nv_reservedSMEM_offset_0_alias
	.size		__nv_reservedSMEM_offset_0_alias, 0, 64
	.other		__nv_reservedSMEM_offset_0_alias,@"STO_CUDA_RESERVED_SHARED STV_DEFAULT"
__nv_reservedSMEM_offset_0_alias:
	.zero		0
	.zero		64


//--------------------- .nv.constant0._Z8add_biasPfS_S_iii --------------------------
	.section	.nv.constant0._Z8add_biasPfS_S_iii,"a",@progbits
	.sectionflags	@""
	.align	4
.nv.constant0._Z8add_biasPfS_S_iii:
	.zero		932


//--------------------- SYMBOLS --------------------------

	.type		.nv.reservedSmem.offset0,@object
	.size		.nv.reservedSmem.offset0,0x4
